//
// Generated by NVIDIA NVVM Compiler
//
// Compiler Build ID: CL-36424714
// Cuda compilation tools, release 13.0, V13.0.88
// Based on NVVM 20.0.0
//

.version 9.0
.target sm_100
.address_size 64

	// .globl	_Z4calcPdii

.visible .entry _Z4calcPdii(
	.param .u64 .ptr .align 1 _Z4calcPdii_param_0,
	.param .u32 _Z4calcPdii_param_1,
	.param .u32 _Z4calcPdii_param_2
)
{
	.reg .pred 	%p<22>;
	.reg .b32 	%r<22>;
	.reg .b32 	%f<76>;
	.reg .b64 	%rd<5>;
	.reg .b64 	%fd<2>;

	ld.param.u64 	%rd1, [_Z4calcPdii_param_0];
	ld.param.u32 	%r3, [_Z4calcPdii_param_1];
	ld.param.u32 	%r4, [_Z4calcPdii_param_2];
	mov.u32 	%r5, %ctaid.x;
	mov.u32 	%r6, %ntid.x;
	mov.u32 	%r7, %tid.x;
	mad.lo.s32 	%r1, %r5, %r6, %r7;
	setp.ge.s32 	%p1, %r1, %r4;
	mov.f32 	%f75, 0f3F800000;
	@%p1 bra 	$L__BB0_10;
	add.s32 	%r2, %r1, 1;
	cvt.rn.f32.s32 	%f1, %r2;
	cvt.rn.f32.s32 	%f2, %r3;
	mul.f32 	%f12, %f2, 0f3F000000;
	cvt.rzi.f32.f32 	%f13, %f12;
	add.f32 	%f14, %f13, %f13;
	sub.f32 	%f15, %f2, %f14;
	abs.f32 	%f3, %f15;
	abs.f32 	%f4, %f1;
	setp.lt.f32 	%p2, %f4, 0f00800000;
	mul.f32 	%f16, %f4, 0f4B800000;
	selp.f32 	%f17, %f16, %f4, %p2;
	selp.f32 	%f18, 0fC1C00000, 0f00000000, %p2;
	mov.b32 	%r8, %f17;
	add.s32 	%r9, %r8, -1060439283;
	and.b32  	%r10, %r9, -8388608;
	sub.s32 	%r11, %r8, %r10;
	mov.b32 	%f19, %r11;
	cvt.rn.f32.s32 	%f20, %r10;
	fma.rn.f32 	%f21, %f20, 0f34000000, %f18;
	add.f32 	%f22, %f19, 0fBF800000;
	add.f32 	%f23, %f19, 0f3F800000;
	rcp.approx.ftz.f32 	%f24, %f23;
	add.f32 	%f25, %f22, %f22;
	mul.f32 	%f26, %f25, %f24;
	mul.f32 	%f27, %f26, %f26;
	sub.f32 	%f28, %f22, %f26;
	add.f32 	%f29, %f28, %f28;
	neg.f32 	%f30, %f26;
	fma.rn.f32 	%f31, %f30, %f22, %f29;
	mul.rn.f32 	%f32, %f24, %f31;
	fma.rn.f32 	%f33, %f27, 0f3A2C32E4, 0f3B52E7DB;
	fma.rn.f32 	%f34, %f33, %f27, 0f3C93BB73;
	fma.rn.f32 	%f35, %f34, %f27, 0f3DF6384F;
	mul.rn.f32 	%f36, %f35, %f27;
	fma.rn.f32 	%f37, %f26, 0f3FB8AA3B, %f21;
	sub.f32 	%f38, %f21, %f37;
	fma.rn.f32 	%f39, %f26, 0f3FB8AA3B, %f38;
	fma.rn.f32 	%f40, %f32, 0f3FB8AA3B, %f39;
	fma.rn.f32 	%f41, %f26, 0f32A55E34, %f40;
	mul.f32 	%f42, %f36, 0f40400000;
	fma.rn.f32 	%f43, %f42, %f32, %f41;
	fma.rn.f32 	%f44, %f36, %f26, %f43;
	add.rn.f32 	%f45, %f37, %f44;
	neg.f32 	%f46, %f37;
	add.rn.f32 	%f47, %f45, %f46;
	neg.f32 	%f48, %f47;
	add.rn.f32 	%f49, %f44, %f48;
	mul.rn.f32 	%f50, %f45, %f2;
	neg.f32 	%f51, %f50;
	fma.rn.f32 	%f52, %f45, %f2, %f51;
	fma.rn.f32 	%f53, %f49, %f2, %f52;
	cvt.rni.f32.f32 	%f54, %f50;
	sub.f32 	%f55, %f50, %f54;
	add.f32 	%f56, %f55, %f53;
	fma.rn.f32 	%f57, %f56, 0f391FCB8E, 0f3AAF85ED;
	fma.rn.f32 	%f58, %f57, %f56, 0f3C1D9856;
	fma.rn.f32 	%f59, %f58, %f56, 0f3D6357BB;
	fma.rn.f32 	%f60, %f59, %f56, 0f3E75FDEC;
	fma.rn.f32 	%f61, %f60, %f56, 0f3F317218;
	fma.rn.f32 	%f62, %f61, %f56, 0f3F800000;
	cvt.rzi.s32.f32 	%r12, %f54;
	setp.gt.f32 	%p3, %f54, 0f00000000;
	selp.b32 	%r13, 0, -2097152000, %p3;
	add.s32 	%r14, %r13, 2130706432;
	mov.b32 	%f63, %r14;
	mul.f32 	%f64, %f62, %f63;
	shl.b32 	%r15, %r12, 23;
	sub.s32 	%r16, %r15, %r13;
	mov.b32 	%f65, %r16;
	mul.f32 	%f66, %f64, %f65;
	abs.f32 	%f67, %f50;
	setp.gt.f32 	%p4, %f67, 0f43180000;
	setp.lt.f32 	%p5, %f50, 0f00000000;
	selp.f32 	%f68, 0f00000000, 0f7F800000, %p5;
	selp.f32 	%f5, %f68, %f66, %p4;
	setp.eq.s32 	%p6, %r1, 0;
	setp.eq.s32 	%p7, %r3, 0;
	or.pred  	%p8, %p6, %p7;
	@%p8 bra 	$L__BB0_9;
	setp.num.f32 	%p9, %f4, %f4;
	abs.f32 	%f69, %f2;
	setp.num.f32 	%p10, %f69, %f69;
	and.pred  	%p11, %p9, %p10;
	@%p11 bra 	$L__BB0_4;
	add.rn.f32 	%f75, %f1, %f2;
	bra.uni 	$L__BB0_9;
$L__BB0_4:
	setp.ne.s32 	%p12, %r2, 0;
	setp.neu.f32 	%p13, %f4, 0f7F800000;
	and.pred  	%p14, %p12, %p13;
	@%p14 bra 	$L__BB0_6;
	setp.neu.f32 	%p20, %f3, 0f3F800000;
	add.f32 	%f72, %f1, %f1;
	mov.b32 	%r17, %f72;
	setp.lt.s32 	%p21, %r3, 0;
	xor.b32  	%r18, %r17, 2139095040;
	selp.b32 	%r19, %r18, %r17, %p21;
	and.b32  	%r20, %r19, 2147483647;
	selp.b32 	%r21, %r20, %r19, %p20;
	mov.b32 	%f75, %r21;
	bra.uni 	$L__BB0_9;
$L__BB0_6:
	setp.eq.s32 	%p15, %r2, -1;
	setp.eq.f32 	%p16, %f69, 0f7F800000;
	and.pred  	%p17, %p15, %p16;
	@%p17 bra 	$L__BB0_9;
	setp.gt.s32 	%p18, %r1, -2;
	mov.f32 	%f75, %f5;
	@%p18 bra 	$L__BB0_9;
	setp.neu.f32 	%p19, %f3, 0f3F800000;
	neg.f32 	%f71, %f5;
	selp.f32 	%f75, %f5, %f71, %p19;
$L__BB0_9:
	rcp.rn.f32 	%f73, %f75;
	cvt.f64.f32 	%fd1, %f73;
	cvta.to.global.u64 	%rd2, %rd1;
	mul.wide.s32 	%rd3, %r1, 8;
	add.s64 	%rd4, %rd2, %rd3;
	st.global.f64 	[%rd4], %fd1;
$L__BB0_10:
	ret;

}


// ===== COMPILED SASS (sm_100) =====

	.target	sm_100

	.elftype	@"ET_EXEC"


//--------------------- .note.nv.tkinfo           --------------------------
	.section	.note.nv.tkinfo,"",@"SHT_NOTE"
	.sectionflags	@"SHF_NOTE_NV_TKINFO"
	.tkinfo
        /*0018*/ 	.word	0x00000002
        /*0030*/ 	.string	""
        /*0030*/ 	.string	"ptxas"
        /*0030*/ 	.string	"Cuda compilation tools, release 13.0, V13.0.88"
        /*0030*/ 	.string	"Build cuda_13.0.r13.0/compiler.36424714_0"
        /*0030*/ 	.string	"-arch sm_100 -m 64 "



//--------------------- .note.nv.cuinfo           --------------------------
	.section	.note.nv.cuinfo,"",@"SHT_NOTE"
	.sectionflags	@"SHF_NOTE_NV_CUINFO"
        /*0018*/ 	.short	0x0002
        /*001a*/ 	.short	0x0064
        /*001c*/ 	.short	0x0082
	.zero		2


//--------------------- .nv.info                  --------------------------
	.section	.nv.info,"",@"SHT_CUDA_INFO"
	.align	4


	//----- nvinfo : EIATTR_REGCOUNT
	.align		4
        /*0000*/ 	.byte	0x04, 0x2f
        /*0002*/ 	.short	(.L_1 - .L_0)
	.align		4
.L_0:
        /*0004*/ 	.word	index@(_Z4calcPdii)
        /*0008*/ 	.word	0x00000010


	//----- nvinfo : EIATTR_FRAME_SIZE
	.align		4
.L_1:
        /*000c*/ 	.byte	0x04, 0x11
        /*000e*/ 	.short	(.L_3 - .L_2)
	.align		4
.L_2:
        /*0010*/ 	.word	index@($__internal_0_$__cuda_sm20_rcp_rn_f32_slowpath)
        /*0014*/ 	.word	0x00000000


	//----- nvinfo : EIATTR_FRAME_SIZE
	.align		4
.L_3:
        /*0018*/ 	.byte	0x04, 0x11
        /*001a*/ 	.short	(.L_5 - .L_4)
	.align		4
.L_4:
        /*001c*/ 	.word	index@(_Z4calcPdii)
        /*0020*/ 	.word	0x00000000


	//----- nvinfo : EIATTR_MIN_STACK_SIZE
	.align		4
.L_5:
        /*0024*/ 	.byte	0x04, 0x12
        /*0026*/ 	.short	(.L_7 - .L_6)
	.align		4
.L_6:
        /*0028*/ 	.word	index@(_Z4calcPdii)
        /*002c*/ 	.word	0x00000000
.L_7:


//--------------------- .nv.compat                --------------------------
	.section	.nv.compat,"",@"SHT_CUDA_COMPAT_INFO"
	.align	4
        /*0000*/ 	.byte	0x02, 0x09, 0x00, 0x00, 0x02, 0x02, 0x01, 0x00, 0x02, 0x05, 0x05, 0x00, 0x03, 0x07, 0x01, 0x01
        /*0010*/ 	.byte	0x02, 0x03, 0x00, 0x00, 0x02, 0x06, 0x01, 0x00, 0x04, 0x0b, 0x08, 0x00, 0x01, 0x00, 0x00, 0x00
        /*0020*/ 	.byte	0x00, 0x00, 0x00, 0x00


//--------------------- .nv.info._Z4calcPdii      --------------------------
	.section	.nv.info._Z4calcPdii,"",@"SHT_CUDA_INFO"
	.sectionflags	@""
	.align	4


	//----- nvinfo : EIATTR_CUDA_API_VERSION
	.align		4
        /*0000*/ 	.byte	0x04, 0x37
        /*0002*/ 	.short	(.L_9 - .L_8)
.L_8:
        /*0004*/ 	.word	0x00000082


	//----- nvinfo : EIATTR_KPARAM_INFO
	.align		4
.L_9:
        /*0008*/ 	.byte	0x04, 0x17
        /*000a*/ 	.short	(.L_11 - .L_10)
.L_10:
        /*000c*/ 	.word	0x00000000
        /*0010*/ 	.short	0x0002
        /*0012*/ 	.short	0x000c
        /*0014*/ 	.byte	0x00, 0xf0, 0x11, 0x00


	//----- nvinfo : EIATTR_KPARAM_INFO
	.align		4
.L_11:
        /*0018*/ 	.byte	0x04, 0x17
        /*001a*/ 	.short	(.L_13 - .L_12)
.L_12:
        /*001c*/ 	.word	0x00000000
        /*0020*/ 	.short	0x0001
        /*0022*/ 	.short	0x0008
        /*0024*/ 	.byte	0x00, 0xf0, 0x11, 0x00


	//----- nvinfo : EIATTR_KPARAM_INFO
	.align		4
.L_13:
        /*0028*/ 	.byte	0x04, 0x17
        /*002a*/ 	.short	(.L_15 - .L_14)
.L_14:
        /*002c*/ 	.word	0x00000000
        /*0030*/ 	.short	0x0000
        /*0032*/ 	.short	0x0000
        /*0034*/ 	.byte	0x00, 0xf5, 0x21, 0x00


	//----- nvinfo : EIATTR_SPARSE_MMA_MASK
	.align		4
.L_15:
        /*0038*/ 	.byte	0x03, 0x50
        /*003a*/ 	.short	0x0000


	//----- nvinfo : EIATTR_MAXREG_COUNT
	.align		4
        /*003c*/ 	.byte	0x03, 0x1b
        /*003e*/ 	.short	0x00ff


	//----- nvinfo : EIATTR_MERCURY_ISA_VERSION
	.align		4
        /*0040*/ 	.byte	0x03, 0x5f
        /*0042*/ 	.short	0x0101


	//----- nvinfo : EIATTR_VRC_CTA_INIT_COUNT
	.align		4
        /*0044*/ 	.byte	0x02, 0x4a
	.zero		1
	.zero		1


	//----- nvinfo : EIATTR_EXIT_INSTR_OFFSETS
	.align		4
        /*0048*/ 	.byte	0x04, 0x1c
        /*004a*/ 	.short	(.L_17 - .L_16)


	//   ....[0]....
.L_16:
        /*004c*/ 	.word	0x00000070


	//   ....[1]....
        /*0050*/ 	.word	0x00000770


	//----- nvinfo : EIATTR_CRS_STACK_SIZE
	.align		4
.L_17:
        /*0054*/ 	.byte	0x04, 0x1e
        /*0056*/ 	.short	(.L_19 - .L_18)
.L_18:
        /*0058*/ 	.word	0x00000000


	//----- nvinfo : EIATTR_CBANK_PARAM_SIZE
	.align		4
.L_19:
        /*005c*/ 	.byte	0x03, 0x19
        /*005e*/ 	.short	0x0010


	//----- nvinfo : EIATTR_PARAM_CBANK
	.align		4
        /*0060*/ 	.byte	0x04, 0x0a
        /*0062*/ 	.short	(.L_21 - .L_20)
	.align		4
.L_20:
        /*0064*/ 	.word	index@(.nv.constant0._Z4calcPdii)
        /*0068*/ 	.short	0x0380
        /*006a*/ 	.short	0x0010


	//----- nvinfo : EIATTR_SW_WAR
	.align		4
.L_21:
        /*006c*/ 	.byte	0x04, 0x36
        /*006e*/ 	.short	(.L_23 - .L_22)
.L_22:
        /*0070*/ 	.word	0x00000008
.L_23:


//--------------------- .nv.callgraph             --------------------------
	.section	.nv.callgraph,"",@"SHT_CUDA_CALLGRAPH"
	.align	4
	.sectionentsize	8
	.align		4
        /*0000*/ 	.word	0x00000000
	.align		4
        /*0004*/ 	.word	0xffffffff
	.align		4
        /*0008*/ 	.word	0x00000000
	.align		4
        /*000c*/ 	.word	0xfffffffe
	.align		4
        /*0010*/ 	.word	0x00000000
	.align		4
        /*0014*/ 	.word	0xfffffffd
	.align		4
        /*0018*/ 	.word	0x00000000
	.align		4
        /*001c*/ 	.word	0xfffffffc


//--------------------- .text._Z4calcPdii         --------------------------
	.section	.text._Z4calcPdii,"ax",@progbits
	.align	128
        .global         _Z4calcPdii
        .type           _Z4calcPdii,@function
        .size           _Z4calcPdii,(.L_x_10 - _Z4calcPdii)
        .other          _Z4calcPdii,@"STO_CUDA_ENTRY STV_DEFAULT"
_Z4calcPdii:
.text._Z4calcPdii:
[----:B------:R-:W-:Y:S01]  /*0000*/  LDC R1, c[0x0][0x37c] ;  /* 0x0000df00ff017b82 */ /* 0x000fe20000000800 */
[----:B------:R-:W0:Y:S07]  /*0010*/  S2R R0, SR_TID.X ;  /* 0x0000000000007919 */ /* 0x000e2e0000002100 */
[----:B------:R-:W0:Y:S01]  /*0020*/  S2UR UR4, SR_CTAID.X ;  /* 0x00000000000479c3 */ /* 0x000e220000002500 */
[----:B------:R-:W1:Y:S07]  /*0030*/  LDCU UR5, c[0x0][0x38c] ;  /* 0x00007180ff0577ac */ /* 0x000e6e0008000800 */
[----:B------:R-:W0:Y:S02]  /*0040*/  LDC R3, c[0x0][0x360] ;  /* 0x0000d800ff037b82 */ /* 0x000e240000000800 */
[----:B0-----:R-:W-:-:S05]  /*0050*/  IMAD R3, R3, UR4, R0 ;  /* 0x0000000403037c24 */ /* 0x001fca000f8e0200 */
[----:B-1----:R-:W-:-:S13]  /*0060*/  ISETP.GE.AND P0, PT, R3, UR5, PT ;  /* 0x0000000503007c0c */ /* 0x002fda000bf06270 */
[----:B------:R-:W-:Y:S05]  /*0070*/  @P0 EXIT ;  /* 0x000000000000094d */ /* 0x000fea0003800000 */
[----:B------:R-:W-:Y:S01]  /*0080*/  IADD3 R10, PT, PT, R3, 0x1, RZ ;  /* 0x00000001030a7810 */ /* 0x000fe20007ffe0ff */
[----:B------:R-:W-:Y:S01]  /*0090*/  IMAD.MOV.U32 R11, RZ, RZ, 0x3a2c32e4 ;  /* 0x3a2c32e4ff0b7424 */ /* 0x000fe200078e00ff */
[----:B------:R-:W0:Y:S01]  /*00a0*/  LDCU UR4, c[0x0][0x388] ;  /* 0x00007100ff0477ac */ /* 0x000e220008000800 */
[----:B------:R-:W-:Y:S01]  /*00b0*/  BSSY.RECONVERGENT B0, `(.L_x_0) ;  /* 0x0000058000007945 */ /* 0x000fe20003800200 */
[----:B------:R-:W-:-:S04]  /*00c0*/  I2FP.F32.S32 R0, R10 ;  /* 0x0000000a00007245 */ /* 0x000fc80000201400 */
[C---:B------:R-:W-:Y:S01]  /*00d0*/  FSETP.GEU.AND P0, PT, |R0|.reuse, 1.175494350822287508e-38, PT ;  /* 0x008000000000780b */ /* 0x040fe20003f0e200 */
[----:B------:R-:W-:-:S05]  /*00e0*/  FMUL R5, |R0|, 16777216 ;  /* 0x4b80000000057820 */ /* 0x000fca0000400200 */
[----:B------:R-:W-:-:S05]  /*00f0*/  FSEL R5, R5, |R0|, !P0 ;  /* 0x4000000005057208 */ /* 0x000fca0004000000 */
[----:B------:R-:W-:-:S05]  /*0100*/  VIADD R2, R5, 0xc0cafb0d ;  /* 0xc0cafb0d05027836 */ /* 0x000fca0000000000 */
[----:B------:R-:W-:Y:S02]  /*0110*/  LOP3.LUT R4, R2, 0xff800000, RZ, 0xc0, !PT ;  /* 0xff80000002047812 */ /* 0x000fe400078ec0ff */
[----:B------:R-:W-:Y:S02]  /*0120*/  FSEL R2, RZ, -24, P0 ;  /* 0xc1c00000ff027808 */ /* 0x000fe40000000000 */
[----:B------:R-:W-:-:S05]  /*0130*/  IADD3 R5, PT, PT, R5, -R4, RZ ;  /* 0x8000000405057210 */ /* 0x000fca0007ffe0ff */
[C---:B------:R-:W-:Y:S01]  /*0140*/  FADD R7, R5.reuse, 1 ;  /* 0x3f80000005077421 */ /* 0x040fe20000000000 */
[----:B------:R-:W-:Y:S01]  /*0150*/  FADD R6, R5, -1 ;  /* 0xbf80000005067421 */ /* 0x000fe20000000000 */
[----:B------:R-:W-:-:S03]  /*0160*/  I2FP.F32.S32 R5, R4 ;  /* 0x0000000400057245 */ /* 0x000fc60000201400 */
[----:B------:R-:W-:Y:S01]  /*0170*/  FADD R8, R6, R6 ;  /* 0x0000000606087221 */ /* 0x000fe20000000000 */
[----:B------:R-:W1:Y:S01]  /*0180*/  MUFU.RCP R7, R7 ;  /* 0x0000000700077308 */ /* 0x000e620000001000 */
[----:B------:R-:W-:Y:S02]  /*0190*/  FFMA R2, R5, 1.1920928955078125e-07, R2 ;  /* 0x3400000005027823 */ /* 0x000fe40000000002 */
[----:B-1----:R-:W-:-:S04]  /*01a0*/  FMUL R9, R7, R8 ;  /* 0x0000000807097220 */ /* 0x002fc80000400000 */
[----:B------:R-:W-:Y:S01]  /*01b0*/  FADD R5, R6, -R9 ;  /* 0x8000000906057221 */ /* 0x000fe20000000000 */
[C---:B------:R-:W-:Y:S01]  /*01c0*/  FMUL R4, R9.reuse, R9 ;  /* 0x0000000909047220 */ /* 0x040fe20000400000 */
[----:B------:R-:W-:Y:S02]  /*01d0*/  FFMA R13, R9, 1.4426950216293334961, R2 ;  /* 0x3fb8aa3b090d7823 */ /* 0x000fe40000000002 */
[----:B------:R-:W-:Y:S01]  /*01e0*/  FADD R5, R5, R5 ;  /* 0x0000000505057221 */ /* 0x000fe20000000000 */
[----:B------:R-:W-:Y:S01]  /*01f0*/  FFMA R11, R4, R11, 0.0032181653659790754318 ;  /* 0x3b52e7db040b7423 */ /* 0x000fe2000000000b */
[----:B------:R-:W-:Y:S02]  /*0200*/  FADD R2, R2, -R13 ;  /* 0x8000000d02027221 */ /* 0x000fe40000000000 */
[----:B------:R-:W-:Y:S01]  /*0210*/  FFMA R6, R6, -R9, R5 ;  /* 0x8000000906067223 */ /* 0x000fe20000000005 */
[----:B------:R-:W-:Y:S01]  /*0220*/  FFMA R11, R4, R11, 0.018033718690276145935 ;  /* 0x3c93bb73040b7423 */ /* 0x000fe2000000000b */
[----:B------:R-:W-:-:S02]  /*0230*/  FFMA R5, R9, 1.4426950216293334961, R2 ;  /* 0x3fb8aa3b09057823 */ /* 0x000fc40000000002 */
[----:B------:R-:W-:Y:S01]  /*0240*/  FMUL R6, R7, R6 ;  /* 0x0000000607067220 */ /* 0x000fe20000400000 */
[----:B------:R-:W-:-:S03]  /*0250*/  FFMA R11, R4, R11, 0.12022458761930465698 ;  /* 0x3df6384f040b7423 */ /* 0x000fc6000000000b */
[----:B------:R-:W-:Y:S01]  /*0260*/  FFMA R2, R6, 1.4426950216293334961, R5 ;  /* 0x3fb8aa3b06027823 */ /* 0x000fe20000000005 */
[----:B------:R-:W-:Y:S01]  /*0270*/  FMUL R4, R4, R11 ;  /* 0x0000000b04047220 */ /* 0x000fe20000400000 */
[----:B------:R-:W-:Y:S02]  /*0280*/  HFMA2 R11, -RZ, RZ, 0.64013671875, -15.109375 ;  /* 0x391fcb8eff0b7431 */ /* 0x000fe400000001ff */
[----:B------:R-:W-:Y:S01]  /*0290*/  FFMA R5, R9, 1.9251366722983220825e-08, R2 ;  /* 0x32a55e3409057823 */ /* 0x000fe20000000002 */
[----:B------:R-:W-:-:S04]  /*02a0*/  FMUL R2, R4, 3 ;  /* 0x4040000004027820 */ /* 0x000fc80000400000 */
[----:B------:R-:W-:-:S04]  /*02b0*/  FFMA R5, R6, R2, R5 ;  /* 0x0000000206057223 */ /* 0x000fc80000000005 */
[----:B------:R-:W-:Y:S01]  /*02c0*/  FFMA R4, R9, R4, R5 ;  /* 0x0000000409047223 */ /* 0x000fe20000000005 */
[----:B0-----:R-:W-:-:S03]  /*02d0*/  I2FP.F32.S32 R5, UR4 ;  /* 0x0000000400057c45 */ /* 0x001fc60008201400 */
[----:B------:R-:W-:-:S04]  /*02e0*/  FADD R2, R13, R4 ;  /* 0x000000040d027221 */ /* 0x000fc80000000000 */
[----:B------:R-:W-:Y:S01]  /*02f0*/  FMUL R6, R5, R2 ;  /* 0x0000000205067220 */ /* 0x000fe20000400000 */
[----:B------:R-:W-:-:S03]  /*0300*/  FADD R13, -R13, R2 ;  /* 0x000000020d0d7221 */ /* 0x000fc60000000100 */
[----:B------:R-:W0:Y:S01]  /*0310*/  FRND R9, R6 ;  /* 0x0000000600097307 */ /* 0x000e220000201000 */
[----:B------:R-:W-:Y:S01]  /*0320*/  FADD R4, R4, -R13 ;  /* 0x8000000d04047221 */ /* 0x000fe20000000000 */
[C---:B------:R-:W-:Y:S01]  /*0330*/  FFMA R7, R5.reuse, R2, -R6 ;  /* 0x0000000205077223 */ /* 0x040fe20000000806 */
[C---:B------:R-:W-:Y:S02]  /*0340*/  FSETP.GT.AND P1, PT, |R6|.reuse, 152, PT ;  /* 0x431800000600780b */ /* 0x040fe40003f24200 */
[C---:B------:R-:W-:Y:S01]  /*0350*/  FSETP.GEU.AND P2, PT, R6.reuse, RZ, PT ;  /* 0x000000ff0600720b */ /* 0x040fe20003f4e000 */
[----:B------:R-:W-:Y:S02]  /*0360*/  FFMA R4, R5, R4, R7 ;  /* 0x0000000405047223 */ /* 0x000fe40000000007 */
[----:B------:R-:W1:Y:S01]  /*0370*/  F2I.NTZ R2, R6 ;  /* 0x0000000600027305 */ /* 0x000e620000203100 */
[----:B0-----:R-:W-:Y:S01]  /*0380*/  FADD R7, R6, -R9 ;  /* 0x8000000906077221 */ /* 0x001fe20000000000 */
[----:B------:R-:W-:-:S03]  /*0390*/  FSETP.GT.AND P0, PT, R9, RZ, PT ;  /* 0x000000ff0900720b */ /* 0x000fc60003f04000 */
[----:B------:R-:W-:Y:S01]  /*03a0*/  FADD R4, R4, R7 ;  /* 0x0000000704047221 */ /* 0x000fe20000000000 */
[----:B------:R-:W-:Y:S02]  /*03b0*/  SEL R9, RZ, 0x83000000, P0 ;  /* 0x83000000ff097807 */ /* 0x000fe40000000000 */
[----:B------:R-:W-:Y:S01]  /*03c0*/  ISETP.NE.AND P0, PT, RZ, UR4, PT ;  /* 0x00000004ff007c0c */ /* 0x000fe2000bf05270 */
[----:B------:R-:W-:Y:S01]  /*03d0*/  FFMA R7, R4, R11, 0.0013391353422775864601 ;  /* 0x3aaf85ed04077423 */ /* 0x000fe2000000000b */
[----:B-1----:R-:W-:Y:S01]  /*03e0*/  LEA R2, R2, -R9, 0x17 ;  /* 0x8000000902027211 */ /* 0x002fe200078eb8ff */
[----:B------:R-:W-:Y:S01]  /*03f0*/  VIADD R8, R9, 0x7f000000 ;  /* 0x7f00000009087836 */ /* 0x000fe20000000000 */
[----:B------:R-:W-:Y:S01]  /*0400*/  ISETP.EQ.OR P0, PT, R3, RZ, !P0 ;  /* 0x000000ff0300720c */ /* 0x000fe20004702670 */
[----:B------:R-:W-:-:S04]  /*0410*/  FFMA R7, R4, R7, 0.0096188392490148544312 ;  /* 0x3c1d985604077423 */ /* 0x000fc80000000007 */
[----:B------:R-:W-:-:S04]  /*0420*/  FFMA R7, R4, R7, 0.055503588169813156128 ;  /* 0x3d6357bb04077423 */ /* 0x000fc80000000007 */
[----:B------:R-:W-:-:S04]  /*0430*/  FFMA R7, R4, R7, 0.24022644758224487305 ;  /* 0x3e75fdec04077423 */ /* 0x000fc80000000007 */
[----:B------:R-:W-:-:S04]  /*0440*/  FFMA R7, R4, R7, 0.69314718246459960938 ;  /* 0x3f31721804077423 */ /* 0x000fc80000000007 */
[----:B------:R-:W-:-:S04]  /*0450*/  FFMA R7, R4, R7, 1 ;  /* 0x3f80000004077423 */ /* 0x000fc80000000007 */
[----:B------:R-:W-:-:S04]  /*0460*/  FMUL R7, R7, R8 ;  /* 0x0000000807077220 */ /* 0x000fc80000400000 */
[----:B------:R-:W-:Y:S01]  /*0470*/  FMUL R7, R7, R2 ;  /* 0x0000000207077220 */ /* 0x000fe20000400000 */
[----:B------:R-:W-:Y:S01]  /*0480*/  IMAD.MOV.U32 R2, RZ, RZ, 0x3f800000 ;  /* 0x3f800000ff027424 */ /* 0x000fe200078e00ff */
[----:B------:R-:W-:Y:S01]  /*0490*/  @P1 FSEL R7, RZ, +INF , !P2 ;  /* 0x7f800000ff071808 */ /* 0x000fe20005000000 */
[----:B------:R-:W-:Y:S06]  /*04a0*/  @P0 BRA `(.L_x_1) ;  /* 0x0000000000600947 */ /* 0x000fec0003800000 */
[----:B------:R-:W-:-:S04]  /*04b0*/  FSETP.NAN.AND P0, PT, |R5|, |R5|, PT ;  /* 0x400000050500720b */ /* 0x000fc80003f08200 */
[----:B------:R-:W-:-:S13]  /*04c0*/  FSETP.NUM.AND P0, PT, |R0|, |R0|, !P0 ;  /* 0x400000000000720b */ /* 0x000fda0004707200 */
[----:B------:R-:W-:Y:S01]  /*04d0*/  @!P0 FADD R2, R0, R5 ;  /* 0x0000000500028221 */ /* 0x000fe20000000000 */
[----:B------:R-:W-:Y:S06]  /*04e0*/  @!P0 BRA `(.L_x_1) ;  /* 0x0000000000508947 */ /* 0x000fec0003800000 */
[----:B------:R-:W-:Y:S01]  /*04f0*/  FMUL R4, R5, 0.5 ;  /* 0x3f00000005047820 */ /* 0x000fe20000400000 */
[----:B------:R-:W-:-:S04]  /*0500*/  FSETP.NEU.AND P0, PT, |R0|, +INF , PT ;  /* 0x7f8000000000780b */ /* 0x000fc80003f0d200 */
[----:B------:R-:W-:Y:S01]  /*0510*/  ISETP.NE.AND P0, PT, R10, RZ, P0 ;  /* 0x000000ff0a00720c */ /* 0x000fe20000705270 */
[----:B------:R-:W0:Y:S03]  /*0520*/  FRND.TRUNC R4, R4 ;  /* 0x0000000400047307 */ /* 0x000e26000020d000 */
[----:B------:R-:W-:-:S09]  /*0530*/  ISETP.LE.OR P1, PT, RZ, UR4, P0 ;  /* 0x00000004ff007c0c */ /* 0x000fd20008723670 */
[----:B------:R-:W-:Y:S01]  /*0540*/  @!P0 FADD R0, R0, R0 ;  /* 0x0000000000008221 */ /* 0x000fe20000000000 */
[----:B0-----:R-:W-:-:S04]  /*0550*/  FADD R6, R4, R4 ;  /* 0x0000000404067221 */ /* 0x001fc80000000000 */
[----:B------:R-:W-:Y:S01]  /*0560*/  @!P1 LOP3.LUT R0, R0, 0x7f800000, RZ, 0x3c, !PT ;  /* 0x7f80000000009812 */ /* 0x000fe200078e3cff */
[----:B------:R-:W-:-:S05]  /*0570*/  FADD R6, R5, -R6 ;  /* 0x8000000605067221 */ /* 0x000fca0000000000 */
[----:B------:R-:W-:-:S13]  /*0580*/  FSETP.NEU.AND P2, PT, |R6|, 1, !P0 ;  /* 0x3f8000000600780b */ /* 0x000fda000474d200 */
[----:B------:R-:W-:-:S04]  /*0590*/  @P2 LOP3.LUT R0, R0, 0x7fffffff, RZ, 0xc0, !PT ;  /* 0x7fffffff00002812 */ /* 0x000fc800078ec0ff */
[----:B------:R-:W-:Y:S01]  /*05a0*/  @!P0 MOV R2, R0 ;  /* 0x0000000000028202 */ /* 0x000fe20000000f00 */
[----:B------:R-:W-:Y:S06]  /*05b0*/  @!P0 BRA `(.L_x_1) ;  /* 0x00000000001c8947 */ /* 0x000fec0003800000 */
[----:B------:R-:W-:Y:S02]  /*05c0*/  FSETP.NEU.AND P0, PT, |R5|, +INF , PT ;  /* 0x7f8000000500780b */ /* 0x000fe40003f0d200 */
[----:B------:R-:W-:-:S13]  /*05d0*/  ISETP.EQ.AND P1, PT, R10, -0x1, PT ;  /* 0xffffffff0a00780c */ /* 0x000fda0003f22270 */
[----:B------:R-:W-:Y:S05]  /*05e0*/  @!P0 BRA P1, `(.L_x_1) ;  /* 0x0000000000108947 */ /* 0x000fea0000800000 */
[----:B------:R-:W-:Y:S01]  /*05f0*/  ISETP.GT.AND P0, PT, R3, -0x2, PT ;  /* 0xfffffffe0300780c */ /* 0x000fe20003f04270 */
[----:B------:R-:W-:-:S12]  /*0600*/  IMAD.MOV.U32 R2, RZ, RZ, R7 ;  /* 0x000000ffff027224 */ /* 0x000fd800078e0007 */
[----:B------:R-:W-:-:S04]  /*0610*/  @!P0 FSETP.NEU.AND P1, PT, |R6|, 1, PT ;  /* 0x3f8000000600880b */ /* 0x000fc80003f2d200 */
[----:B------:R-:W-:-:S09]  /*0620*/  @!P0 FSEL R2, R7, -R7, P1 ;  /* 0x8000000707028208 */ /* 0x000fd20000800000 */
.L_x_1:
[----:B------:R-:W-:Y:S05]  /*0630*/  BSYNC.RECONVERGENT B0 ;  /* 0x0000000000007941 */ /* 0x000fea0003800200 */
.L_x_0:
[----:B------:R-:W-:Y:S01]  /*0640*/  IADD3 R0, PT, PT, R2, 0x1800000, RZ ;  /* 0x0180000002007810 */ /* 0x000fe20007ffe0ff */
[----:B------:R-:W0:Y:S01]  /*0650*/  LDCU.64 UR4, c[0x0][0x358] ;  /* 0x00006b00ff0477ac */ /* 0x000e220008000a00 */
[----:B------:R-:W-:Y:S02]  /*0660*/  BSSY.RECONVERGENT B0, `(.L_x_2) ;  /* 0x000000c000007945 */ /* 0x000fe40003800200 */
[----:B------:R-:W-:-:S04]  /*0670*/  LOP3.LUT R0, R0, 0x7f800000, RZ, 0xc0, !PT ;  /* 0x7f80000000007812 */ /* 0x000fc800078ec0ff */
[----:B------:R-:W-:-:S13]  /*0680*/  ISETP.GT.U32.AND P0, PT, R0, 0x1ffffff, PT ;  /* 0x01ffffff0000780c */ /* 0x000fda0003f04070 */
[----:B0-----:R-:W-:Y:S05]  /*0690*/  @P0 BRA `(.L_x_3) ;  /* 0x0000000000100947 */ /* 0x001fea0003800000 */
[----:B------:R-:W-:-:S07]  /*06a0*/  MOV R4, 0x6c0 ;  /* 0x000006c000047802 */ /* 0x000fce0000000f00 */
[----:B------:R-:W-:Y:S05]  /*06b0*/  CALL.REL.NOINC `($__internal_0_$__cuda_sm20_rcp_rn_f32_slowpath) ;  /* 0x0000000000307944 */ /* 0x000fea0003c00000 */
[----:B------:R-:W-:Y:S01]  /*06c0*/  IMAD.MOV.U32 R4, RZ, RZ, R0 ;  /* 0x000000ffff047224 */ /* 0x000fe200078e0000 */
[----:B------:R-:W-:Y:S06]  /*06d0*/  BRA `(.L_x_4) ;  /* 0x0000000000107947 */ /* 0x000fec0003800000 */
.L_x_3:
[----:B------:R-:W0:Y:S02]  /*06e0*/  MUFU.RCP R5, R2 ;  /* 0x0000000200057308 */ /* 0x000e240000001000 */
[----:B0-----:R-:W-:-:S04]  /*06f0*/  FFMA R0, R5, R2, -1 ;  /* 0xbf80000005007423 */ /* 0x001fc80000000002 */
[----:B------:R-:W-:-:S04]  /*0700*/  FADD.FTZ R0, -R0, -RZ ;  /* 0x800000ff00007221 */ /* 0x000fc80000010100 */
[----:B------:R-:W-:-:S07]  /*0710*/  FFMA R4, R5, R0, R5 ;  /* 0x0000000005047223 */ /* 0x000fce0000000005 */
.L_x_4:
[----:B------:R-:W-:Y:S05]  /*0720*/  BSYNC.RECONVERGENT B0 ;  /* 0x0000000000007941 */ /* 0x000fea0003800200 */
.L_x_2:
[----:B------:R-:W0:Y:S01]  /*0730*/  LDC.64 R6, c[0x0][0x380] ;  /* 0x0000e000ff067b82 */ /* 0x000e220000000a00 */
[----:B------:R-:W1:Y:S01]  /*0740*/  F2F.F64.F32 R4, R4 ;  /* 0x0000000400047310 */ /* 0x000e620000201800 */
[----:B0-----:R-:W-:-:S05]  /*0750*/  IMAD.WIDE R2, R3, 0x8, R6 ;  /* 0x0000000803027825 */ /* 0x001fca00078e0206 */
[----:B-1----:R-:W-:Y:S01]  /*0760*/  STG.E.64 desc[UR4][R2.64], R4 ;  /* 0x0000000402007986 */ /* 0x002fe2000c101b04 */
[----:B------:R-:W-:Y:S05]  /*0770*/  EXIT ;  /* 0x000000000000794d */ /* 0x000fea0003800000 */
        .weak           $__internal_0_$__cuda_sm20_rcp_rn_f32_slowpath
        .type           $__internal_0_$__cuda_sm20_rcp_rn_f32_slowpath,@function
        .size           $__internal_0_$__cuda_sm20_rcp_rn_f32_slowpath,(.L_x_10 - $__internal_0_$__cuda_sm20_rcp_rn_f32_slowpath)
$__internal_0_$__cuda_sm20_rcp_rn_f32_slowpath:
[----:B------:R-:W-:Y:S01]  /*0780*/  SHF.L.U32 R0, R2, 0x1, RZ ;  /* 0x0000000102007819 */ /* 0x000fe200000006ff */
[----:B------:R-:W-:Y:S03]  /*0790*/  BSSY.RECONVERGENT B1, `(.L_x_5) ;  /* 0x0000030000017945 */ /* 0x000fe60003800200 */
[----:B------:R-:W-:-:S04]  /*07a0*/  SHF.R.U32.HI R9, RZ, 0x18, R0 ;  /* 0x00000018ff097819 */ /* 0x000fc80000011600 */
[----:B------:R-:W-:-:S13]  /*07b0*/  ISETP.NE.U32.AND P0, PT, R9, RZ, PT ;  /* 0x000000ff0900720c */ /* 0x000fda0003f05070 */
[----:B------:R-:W-:Y:S05]  /*07c0*/  @P0 BRA `(.L_x_6) ;  /* 0x0000000000280947 */ /* 0x000fea0003800000 */
[----:B------:R-:W-:-:S04]  /*07d0*/  SHF.L.U32 R0, R2, 0x1, RZ ;  /* 0x0000000102007819 */ /* 0x000fc800000006ff */
[----:B------:R-:W-:-:S13]  /*07e0*/  ISETP.NE.AND P0, PT, R0, RZ, PT ;  /* 0x000000ff0000720c */ /* 0x000fda0003f05270 */
[----:B------:R-:W-:Y:S01]  /*07f0*/  @P0 FFMA R6, R2, 1.84467440737095516160e+19, RZ ;  /* 0x5f80000002060823 */ /* 0x000fe200000000ff */
[----:B------:R-:W-:Y:S08]  /*0800*/  @!P0 MUFU.RCP R5, R2 ;  /* 0x0000000200058308 */ /* 0x000ff00000001000 */
[----:B------:R-:W0:Y:S02]  /*0810*/  @P0 MUFU.RCP R7, R6 ;  /* 0x0000000600070308 */ /* 0x000e240000001000 */
[----:B0-----:R-:W-:-:S04]  /*0820*/  @P0 FFMA R0, R6, R7, -1 ;  /* 0xbf80000006000423 */ /* 0x001fc80000000007 */
[----:B------:R-:W-:-:S04]  /*0830*/  @P0 FADD.FTZ R0, -R0, -RZ ;  /* 0x800000ff00000221 */ /* 0x000fc80000010100 */
[----:B------:R-:W-:-:S04]  /*0840*/  @P0 FFMA R0, R7, R0, R7 ;  /* 0x0000000007000223 */ /* 0x000fc80000000007 */
[----:B------:R-:W-:Y:S01]  /*0850*/  @P0 FFMA R5, R0, 1.84467440737095516160e+19, RZ ;  /* 0x5f80000000050823 */ /* 0x000fe200000000ff */
[----:B------:R-:W-:Y:S06]  /*0860*/  BRA `(.L_x_7) ;  /* 0x0000000000887947 */ /* 0x000fec0003800000 */
.L_x_6:
[----:B------:R-:W-:-:S05]  /*0870*/  VIADD R11, R9, 0xffffff03 ;  /* 0xffffff03090b7836 */ /* 0x000fca0000000000 */
[----:B------:R-:W-:-:S13]  /*0880*/  ISETP.GT.U32.AND P0, PT, R11, 0x1, PT ;  /* 0x000000010b00780c */ /* 0x000fda0003f04070 */
[----:B------:R-:W-:Y:S05]  /*0890*/  @P0 BRA `(.L_x_8) ;  /* 0x0000000000780947 */ /* 0x000fea0003800000 */
[----:B------:R-:W-:Y:S01]  /*08a0*/  LOP3.LUT R0, R2, 0x7fffff, RZ, 0xc0, !PT ;  /* 0x007fffff02007812 */ /* 0x000fe200078ec0ff */
[----:B------:R-:W-:-:S03]  /*08b0*/  HFMA2 R8, -RZ, RZ, 0, 1.78813934326171875e-07 ;  /* 0x00000003ff087431 */ /* 0x000fc600000001ff */
[----:B------:R-:W-:-:S04]  /*08c0*/  LOP3.LUT R0, R0, 0x3f800000, RZ, 0xfc, !PT ;  /* 0x3f80000000007812 */ /* 0x000fc800078efcff */
[----:B------:R-:W0:Y:S01]  /*08d0*/  MUFU.RCP R5, R0 ;  /* 0x0000000000057308 */ /* 0x000e220000001000 */
[----:B------:R-:W-:Y:S01]  /*08e0*/  SHF.L.U32 R8, R8, R11, RZ ;  /* 0x0000000b08087219 */ /* 0x000fe200000006ff */
[----:B0-----:R-:W-:-:S04]  /*08f0*/  FFMA R6, R0, R5, -1 ;  /* 0xbf80000000067423 */ /* 0x001fc80000000005 */
[----:B------:R-:W-:-:S04]  /*0900*/  FADD.FTZ R6, -R6, -RZ ;  /* 0x800000ff06067221 */ /* 0x000fc80000010100 */
[CCC-:B------:R-:W-:Y:S01]  /*0910*/  FFMA.RM R7, R5.reuse, R6.reuse, R5.reuse ;  /* 0x0000000605077223 */ /* 0x1c0fe20000004005 */
[----:B------:R-:W-:-:S04]  /*0920*/  FFMA.RP R6, R5, R6, R5 ;  /* 0x0000000605067223 */ /* 0x000fc80000008005 */
[C---:B------:R-:W-:Y:S02]  /*0930*/  LOP3.LUT R5, R7.reuse, 0x7fffff, RZ, 0xc0, !PT ;  /* 0x007fffff07057812 */ /* 0x040fe400078ec0ff */
[----:B------:R-:W-:Y:S02]  /*0940*/  FSETP.NEU.FTZ.AND P0, PT, R7, R6, PT ;  /* 0x000000060700720b */ /* 0x000fe40003f1d000 */
[----:B------:R-:W-:Y:S02]  /*0950*/  LOP3.LUT R5, R5, 0x800000, RZ, 0xfc, !PT ;  /* 0x0080000005057812 */ /* 0x000fe400078efcff */
[----:B------:R-:W-:Y:S02]  /*0960*/  SEL R6, RZ, 0xffffffff, !P0 ;  /* 0xffffffffff067807 */ /* 0x000fe40004000000 */
[----:B------:R-:W-:Y:S02]  /*0970*/  LOP3.LUT R8, R8, R5, RZ, 0xc0, !PT ;  /* 0x0000000508087212 */ /* 0x000fe400078ec0ff */
[----:B------:R-:W-:-:S02]  /*0980*/  IADD3 R6, PT, PT, -R6, RZ, RZ ;  /* 0x000000ff06067210 */ /* 0x000fc40007ffe1ff */
[-C--:B------:R-:W-:Y:S02]  /*0990*/  SHF.R.U32.HI R8, RZ, R11.reuse, R8 ;  /* 0x0000000bff087219 */ /* 0x080fe40000011608 */
[----:B------:R-:W-:Y:S02]  /*09a0*/  LOP3.LUT P1, RZ, R6, R11, R5, 0xf8, !PT ;  /* 0x0000000b06ff7212 */ /* 0x000fe4000782f805 */
[C---:B------:R-:W-:Y:S02]  /*09b0*/  LOP3.LUT P0, RZ, R8.reuse, 0x1, RZ, 0xc0, !PT ;  /* 0x0000000108ff7812 */ /* 0x040fe4000780c0ff */
[----:B------:R-:W-:-:S04]  /*09c0*/  LOP3.LUT P2, RZ, R8, 0x2, RZ, 0xc0, !PT ;  /* 0x0000000208ff7812 */ /* 0x000fc8000784c0ff */
[----:B------:R-:W-:Y:S02]  /*09d0*/  PLOP3.LUT P0, PT, P0, P1, P2, 0xe0, 0x0 ;  /* 0x000000000000781c */ /* 0x000fe40000703c20 */
[----:B------:R-:W-:Y:S02]  /*09e0*/  LOP3.LUT P1, RZ, R2, 0x7fffff, RZ, 0xc0, !PT ;  /* 0x007fffff02ff7812 */ /* 0x000fe4000782c0ff */
[----:B------:R-:W-:-:S05]  /*09f0*/  SEL R0, RZ, 0x1, !P0 ;  /* 0x00000001ff007807 */ /* 0x000fca0004000000 */
[----:B------:R-:W-:-:S05]  /*0a00*/  IMAD.MOV R0, RZ, RZ, -R0 ;  /* 0x000000ffff007224 */ /* 0x000fca00078e0a00 */
[----:B------:R-:W-:Y:S02]  /*0a10*/  ISETP.GE.AND P0, PT, R0, RZ, PT ;  /* 0x000000ff0000720c */ /* 0x000fe40003f06270 */
[----:B------:R-:W-:-:S04]  /*0a20*/  IADD3 R0, PT, PT, R9, -0xfc, RZ ;  /* 0xffffff0409007810 */ /* 0x000fc80007ffe0ff */
[----:B------:R-:W-:-:S07]  /*0a30*/  SHF.R.U32.HI R5, RZ, R0, R5 ;  /* 0x00000000ff057219 */ /* 0x000fce0000011605 */
[----:B------:R-:W-:-:S05]  /*0a40*/  @!P0 IADD3 R5, PT, PT, R5, 0x1, RZ ;  /* 0x0000000105058810 */ /* 0x000fca0007ffe0ff */
[----:B------:R-:W-:-:S05]  /*0a50*/  @!P1 IMAD.SHL.U32 R5, R5, 0x2, RZ ;  /* 0x0000000205059824 */ /* 0x000fca00078e00ff */
[----:B------:R-:W-:Y:S01]  /*0a60*/  LOP3.LUT R5, R5, 0x80000000, R2, 0xf8, !PT ;  /* 0x8000000005057812 */ /* 0x000fe200078ef802 */
[----:B------:R-:W-:Y:S06]  /*0a70*/  BRA `(.L_x_7) ;  /* 0x0000000000047947 */ /* 0x000fec0003800000 */
.L_x_8:
[----:B------:R0:W1:Y:S02]  /*0a80*/  MUFU.RCP R5, R2 ;  /* 0x0000000200057308 */ /* 0x0000640000001000 */
.L_x_7:
[----:B------:R-:W-:Y:S05]  /*0a90*/  BSYNC.RECONVERGENT B1 ;  /* 0x0000000000017941 */ /* 0x000fea0003800200 */
.L_x_5:
[----:B-1----:R-:W-:Y:S01]  /*0aa0*/  MOV R0, R5 ;  /* 0x0000000500007202 */ /* 0x002fe20000000f00 */
[----:B------:R-:W-:-:S04]  /*0ab0*/  HFMA2 R5, -RZ, RZ, 0, 0 ;  /* 0x00000000ff057431 */ /* 0x000fc800000001ff */
[----:B0-----:R-:W-:Y:S05]  /*0ac0*/  RET.REL.NODEC R4 `(_Z4calcPdii) ;  /* 0xfffffff4044c7950 */ /* 0x001fea0003c3ffff */
.L_x_9:
[----:B------:R-:W-:-:S00]  /*0ad0*/  BRA `(.L_x_9) ;  /* 0xfffffffc00fc7947 */ /* 0x000fc0000383ffff */
[----:B------:R-:W-:-:S00]  /*0ae0*/  NOP ;  /* 0x0000000000007918 */ /* 0x000fc00000000000 */
        /* <DEDUP_REMOVED lines=9> */
.L_x_10:


//--------------------- .nv.shared.reserved.0     --------------------------
	.section	.nv.shared.reserved.0,"aw",@nobits
	.weak		__nv_reservedSMEM_offset_0_alias
	.size		__nv_reservedSMEM_offset_0_alias, 0, 64
	.other		__nv_reservedSMEM_offset_0_alias,@"STO_CUDA_RESERVED_SHARED STV_DEFAULT"
__nv_reservedSMEM_offset_0_alias:
	.zero		0
	.zero		64


//--------------------- .nv.constant0._Z4calcPdii --------------------------
	.section	.nv.constant0._Z4calcPdii,"a",@progbits
	.sectionflags	@""
	.align	4
.nv.constant0._Z4calcPdii:
	.zero		912


//--------------------- SYMBOLS --------------------------

	.type		.nv.reservedSmem.offset0,@object
	.size		.nv.reservedSmem.offset0,0x4
